//
// Generated by NVIDIA NVVM Compiler
//
// Compiler Build ID: CL-36424714
// Cuda compilation tools, release 13.0, V13.0.88
// Based on NVVM 20.0.0
//

.version 9.0
.target sm_100
.address_size 64

	// .globl	debayer

.visible .entry debayer(
	.param .u64 .ptr .align 1 debayer_param_0,
	.param .u32 debayer_param_1,
	.param .u32 debayer_param_2
)
{
	.reg .pred 	%p<13>;
	.reg .b16 	%rs<69>;
	.reg .b32 	%r<29>;
	.reg .b64 	%rd<42>;

	ld.param.u64 	%rd4, [debayer_param_0];
	ld.param.u32 	%r8, [debayer_param_1];
	ld.param.u32 	%r9, [debayer_param_2];
	cvta.to.global.u64 	%rd1, %rd4;
	mul.lo.s32 	%r11, %r9, %r8;
	cvt.s64.s32 	%rd2, %r11;
	mov.u32 	%r12, %ctaid.x;
	mov.u32 	%r13, %ntid.x;
	mov.u32 	%r14, %tid.x;
	mad.lo.s32 	%r15, %r12, %r13, %r14;
	mov.u32 	%r16, %ctaid.y;
	mov.u32 	%r17, %ntid.y;
	mov.u32 	%r18, %tid.y;
	mad.lo.s32 	%r19, %r16, %r17, %r18;
	mad.lo.s32 	%r3, %r8, %r19, %r15;
	mul.lo.s32 	%r4, %r3, 3;
	setp.eq.s32 	%p1, %r19, 0;
	add.s32 	%r20, %r9, -1;
	setp.ge.s32 	%p2, %r19, %r20;
	or.pred  	%p3, %p1, %p2;
	setp.lt.s32 	%p4, %r15, 1;
	or.pred  	%p5, %p4, %p3;
	add.s32 	%r21, %r8, -1;
	setp.ge.s32 	%p6, %r15, %r21;
	or.pred  	%p7, %p5, %p6;
	@%p7 bra 	$L__BB0_8;
	add.s64 	%rd3, %rd1, %rd2;
	and.b32  	%r5, %r15, 1;
	and.b32  	%r22, %r5, %r19;
	setp.eq.s32 	%p8, %r22, 0;
	@%p8 bra 	$L__BB0_3;
	not.b32 	%r23, %r8;
	add.s32 	%r24, %r3, %r23;
	cvt.s64.s32 	%rd5, %r24;
	add.s64 	%rd6, %rd1, %rd5;
	ld.global.u8 	%rs1, [%rd6];
	cvt.s64.s32 	%rd7, %r8;
	cvt.s64.s32 	%rd8, %r3;
	sub.s64 	%rd9, %rd8, %rd7;
	add.s64 	%rd10, %rd1, %rd9;
	ld.global.u8 	%rs2, [%rd10+1];
	add.s64 	%rd11, %rd8, %rd7;
	add.s64 	%rd12, %rd1, %rd11;
	ld.global.u8 	%rs3, [%rd12+-1];
	ld.global.u8 	%rs4, [%rd12+1];
	min.u16 	%rs5, %rs1, %rs2;
	max.u16 	%rs6, %rs1, %rs2;
	min.u16 	%rs7, %rs3, %rs4;
	max.u16 	%rs8, %rs3, %rs4;
	min.u16 	%rs9, %rs8, %rs6;
	max.u16 	%rs10, %rs7, %rs5;
	add.s16 	%rs11, %rs10, %rs9;
	shr.u16 	%rs12, %rs11, 1;
	cvt.s64.s32 	%rd13, %r4;
	add.s64 	%rd14, %rd3, %rd13;
	st.global.u8 	[%rd14], %rs12;
	add.s64 	%rd15, %rd6, 1;
	ld.global.u8 	%rs13, [%rd6+1];
	add.s64 	%rd16, %rd15, %rd7;
	ld.global.u8 	%rs14, [%rd16+-1];
	ld.global.u8 	%rs15, [%rd16+1];
	add.s64 	%rd17, %rd16, %rd7;
	ld.global.u8 	%rs16, [%rd17];
	min.u16 	%rs17, %rs13, %rs14;
	max.u16 	%rs18, %rs13, %rs14;
	min.u16 	%rs19, %rs15, %rs16;
	max.u16 	%rs20, %rs15, %rs16;
	min.u16 	%rs21, %rs20, %rs18;
	max.u16 	%rs22, %rs19, %rs17;
	add.s16 	%rs23, %rs22, %rs21;
	shr.u16 	%rs24, %rs23, 1;
	st.global.u8 	[%rd14+1], %rs24;
	ld.global.u8 	%rs25, [%rd16];
	st.global.u8 	[%rd14+2], %rs25;
	bra.uni 	$L__BB0_8;
$L__BB0_3:
	setp.eq.s32 	%p9, %r5, 0;
	and.b32  	%r6, %r19, 1;
	setp.eq.b32 	%p10, %r6, 1;
	or.pred  	%p11, %p9, %p10;
	@%p11 bra 	$L__BB0_5;
	cvt.s64.s32 	%rd34, %r3;
	add.s64 	%rd35, %rd1, %rd34;
	ld.global.u8 	%rs60, [%rd35+-1];
	ld.global.u8 	%rs61, [%rd35+1];
	add.s16 	%rs62, %rs61, %rs60;
	shr.u16 	%rs63, %rs62, 1;
	cvt.s64.s32 	%rd36, %r4;
	add.s64 	%rd37, %rd3, %rd36;
	st.global.u8 	[%rd37], %rs63;
	ld.global.u8 	%rs64, [%rd35];
	st.global.u8 	[%rd37+1], %rs64;
	sub.s32 	%r28, %r3, %r8;
	cvt.s64.s32 	%rd38, %r28;
	add.s64 	%rd39, %rd1, %rd38;
	ld.global.u8 	%rs65, [%rd39];
	cvt.s64.s32 	%rd40, %r8;
	add.s64 	%rd41, %rd35, %rd40;
	ld.global.u8 	%rs66, [%rd41];
	add.s16 	%rs67, %rs66, %rs65;
	shr.u16 	%rs68, %rs67, 1;
	st.global.u8 	[%rd37+2], %rs68;
	bra.uni 	$L__BB0_8;
$L__BB0_5:
	setp.eq.s32 	%p12, %r6, 0;
	@%p12 bra 	$L__BB0_7;
	sub.s32 	%r25, %r3, %r8;
	cvt.s64.s32 	%rd18, %r25;
	add.s64 	%rd19, %rd1, %rd18;
	ld.global.u8 	%rs26, [%rd19];
	add.s32 	%r26, %r3, %r8;
	cvt.s64.s32 	%rd20, %r26;
	add.s64 	%rd21, %rd1, %rd20;
	ld.global.u8 	%rs27, [%rd21];
	add.s16 	%rs28, %rs27, %rs26;
	shr.u16 	%rs29, %rs28, 1;
	cvt.s64.s32 	%rd22, %r4;
	add.s64 	%rd23, %rd3, %rd22;
	st.global.u8 	[%rd23], %rs29;
	cvt.s64.s32 	%rd24, %r8;
	add.s64 	%rd25, %rd19, %rd24;
	ld.global.u8 	%rs30, [%rd25];
	st.global.u8 	[%rd23+1], %rs30;
	ld.global.u8 	%rs31, [%rd25+-1];
	ld.global.u8 	%rs32, [%rd25+1];
	add.s16 	%rs33, %rs32, %rs31;
	shr.u16 	%rs34, %rs33, 1;
	st.global.u8 	[%rd23+2], %rs34;
	bra.uni 	$L__BB0_8;
$L__BB0_7:
	cvt.s64.s32 	%rd26, %r3;
	add.s64 	%rd27, %rd1, %rd26;
	ld.global.u8 	%rs35, [%rd27];
	cvt.s64.s32 	%rd28, %r4;
	add.s64 	%rd29, %rd3, %rd28;
	st.global.u8 	[%rd29], %rs35;
	sub.s32 	%r27, %r3, %r8;
	cvt.s64.s32 	%rd30, %r27;
	add.s64 	%rd31, %rd1, %rd30;
	ld.global.u8 	%rs36, [%rd31];
	ld.global.u8 	%rs37, [%rd27+-1];
	ld.global.u8 	%rs38, [%rd27+1];
	cvt.s64.s32 	%rd32, %r8;
	add.s64 	%rd33, %rd27, %rd32;
	ld.global.u8 	%rs39, [%rd33];
	min.u16 	%rs40, %rs36, %rs37;
	max.u16 	%rs41, %rs36, %rs37;
	min.u16 	%rs42, %rs38, %rs39;
	max.u16 	%rs43, %rs38, %rs39;
	min.u16 	%rs44, %rs43, %rs41;
	max.u16 	%rs45, %rs42, %rs40;
	add.s16 	%rs46, %rs45, %rs44;
	shr.u16 	%rs47, %rs46, 1;
	st.global.u8 	[%rd29+1], %rs47;
	ld.global.u8 	%rs48, [%rd31+-1];
	ld.global.u8 	%rs49, [%rd31+1];
	ld.global.u8 	%rs50, [%rd33+-1];
	ld.global.u8 	%rs51, [%rd33+1];
	min.u16 	%rs52, %rs48, %rs49;
	max.u16 	%rs53, %rs48, %rs49;
	min.u16 	%rs54, %rs50, %rs51;
	max.u16 	%rs55, %rs50, %rs51;
	min.u16 	%rs56, %rs55, %rs53;
	max.u16 	%rs57, %rs54, %rs52;
	add.s16 	%rs58, %rs57, %rs56;
	shr.u16 	%rs59, %rs58, 1;
	st.global.u8 	[%rd29+2], %rs59;
$L__BB0_8:
	ret;

}


// ===== COMPILED SASS (sm_100) =====

	.target	sm_100

	.elftype	@"ET_EXEC"


//--------------------- .note.nv.tkinfo           --------------------------
	.section	.note.nv.tkinfo,"",@"SHT_NOTE"
	.sectionflags	@"SHF_NOTE_NV_TKINFO"
	.tkinfo
        /*0018*/ 	.word	0x00000002
        /*0030*/ 	.string	""
        /*0030*/ 	.string	"ptxas"
        /*0030*/ 	.string	"Cuda compilation tools, release 13.0, V13.0.88"
        /*0030*/ 	.string	"Build cuda_13.0.r13.0/compiler.36424714_0"
        /*0030*/ 	.string	"-arch sm_100 -m 64 "



//--------------------- .note.nv.cuinfo           --------------------------
	.section	.note.nv.cuinfo,"",@"SHT_NOTE"
	.sectionflags	@"SHF_NOTE_NV_CUINFO"
        /*0018*/ 	.short	0x0002
        /*001a*/ 	.short	0x0064
        /*001c*/ 	.short	0x0082
	.zero		2


//--------------------- .nv.info                  --------------------------
	.section	.nv.info,"",@"SHT_CUDA_INFO"
	.align	4


	//----- nvinfo : EIATTR_REGCOUNT
	.align		4
        /*0000*/ 	.byte	0x04, 0x2f
        /*0002*/ 	.short	(.L_1 - .L_0)
	.align		4
.L_0:
        /*0004*/ 	.word	index@(debayer)
        /*0008*/ 	.word	0x00000015


	//----- nvinfo : EIATTR_FRAME_SIZE
	.align		4
.L_1:
        /*000c*/ 	.byte	0x04, 0x11
        /*000e*/ 	.short	(.L_3 - .L_2)
	.align		4
.L_2:
        /*0010*/ 	.word	index@(debayer)
        /*0014*/ 	.word	0x00000000


	//----- nvinfo : EIATTR_MIN_STACK_SIZE
	.align		4
.L_3:
        /*0018*/ 	.byte	0x04, 0x12
        /*001a*/ 	.short	(.L_5 - .L_4)
	.align		4
.L_4:
        /*001c*/ 	.word	index@(debayer)
        /*0020*/ 	.word	0x00000000
.L_5:


//--------------------- .nv.compat                --------------------------
	.section	.nv.compat,"",@"SHT_CUDA_COMPAT_INFO"
	.align	4
        /*0000*/ 	.byte	0x02, 0x09, 0x00, 0x00, 0x02, 0x02, 0x01, 0x00, 0x02, 0x05, 0x05, 0x00, 0x03, 0x07, 0x01, 0x01
        /*0010*/ 	.byte	0x02, 0x03, 0x00, 0x00, 0x02, 0x06, 0x01, 0x00, 0x04, 0x0b, 0x08, 0x00, 0x09, 0x00, 0x00, 0x00
        /*0020*/ 	.byte	0x00, 0x00, 0x00, 0x00


//--------------------- .nv.info.debayer          --------------------------
	.section	.nv.info.debayer,"",@"SHT_CUDA_INFO"
	.sectionflags	@""
	.align	4


	//----- nvinfo : EIATTR_CUDA_API_VERSION
	.align		4
        /*0000*/ 	.byte	0x04, 0x37
        /*0002*/ 	.short	(.L_7 - .L_6)
.L_6:
        /*0004*/ 	.word	0x00000082


	//----- nvinfo : EIATTR_KPARAM_INFO
	.align		4
.L_7:
        /*0008*/ 	.byte	0x04, 0x17
        /*000a*/ 	.short	(.L_9 - .L_8)
.L_8:
        /*000c*/ 	.word	0x00000000
        /*0010*/ 	.short	0x0002
        /*0012*/ 	.short	0x000c
        /*0014*/ 	.byte	0x00, 0xf0, 0x11, 0x00


	//----- nvinfo : EIATTR_KPARAM_INFO
	.align		4
.L_9:
        /*0018*/ 	.byte	0x04, 0x17
        /*001a*/ 	.short	(.L_11 - .L_10)
.L_10:
        /*001c*/ 	.word	0x00000000
        /*0020*/ 	.short	0x0001
        /*0022*/ 	.short	0x0008
        /*0024*/ 	.byte	0x00, 0xf0, 0x11, 0x00


	//----- nvinfo : EIATTR_KPARAM_INFO
	.align		4
.L_11:
        /*0028*/ 	.byte	0x04, 0x17
        /*002a*/ 	.short	(.L_13 - .L_12)
.L_12:
        /*002c*/ 	.word	0x00000000
        /*0030*/ 	.short	0x0000
        /*0032*/ 	.short	0x0000
        /*0034*/ 	.byte	0x00, 0xf5, 0x21, 0x00


	//----- nvinfo : EIATTR_SPARSE_MMA_MASK
	.align		4
.L_13:
        /*0038*/ 	.byte	0x03, 0x50
        /*003a*/ 	.short	0x0000


	//----- nvinfo : EIATTR_MAXREG_COUNT
	.align		4
        /*003c*/ 	.byte	0x03, 0x1b
        /*003e*/ 	.short	0x00ff


	//----- nvinfo : EIATTR_MERCURY_ISA_VERSION
	.align		4
        /*0040*/ 	.byte	0x03, 0x5f
        /*0042*/ 	.short	0x0101


	//----- nvinfo : EIATTR_VRC_CTA_INIT_COUNT
	.align		4
        /*0044*/ 	.byte	0x02, 0x4a
	.zero		1
	.zero		1


	//----- nvinfo : EIATTR_EXIT_INSTR_OFFSETS
	.align		4
        /*0048*/ 	.byte	0x04, 0x1c
        /*004a*/ 	.short	(.L_15 - .L_14)


	//   ....[0]....
.L_14:
        /*004c*/ 	.word	0x00000100


	//   ....[1]....
        /*0050*/ 	.word	0x000004a0


	//   ....[2]....
        /*0054*/ 	.word	0x00000650


	//   ....[3]....
        /*0058*/ 	.word	0x000007e0


	//   ....[4]....
        /*005c*/ 	.word	0x00000a90


	//----- nvinfo : EIATTR_CRS_STACK_SIZE
	.align		4
.L_15:
        /*0060*/ 	.byte	0x04, 0x1e
        /*0062*/ 	.short	(.L_17 - .L_16)
.L_16:
        /*0064*/ 	.word	0x00000000


	//----- nvinfo : EIATTR_CBANK_PARAM_SIZE
	.align		4
.L_17:
        /*0068*/ 	.byte	0x03, 0x19
        /*006a*/ 	.short	0x0010


	//----- nvinfo : EIATTR_PARAM_CBANK
	.align		4
        /*006c*/ 	.byte	0x04, 0x0a
        /*006e*/ 	.short	(.L_19 - .L_18)
	.align		4
.L_18:
        /*0070*/ 	.word	index@(.nv.constant0.debayer)
        /*0074*/ 	.short	0x0380
        /*0076*/ 	.short	0x0010


	//----- nvinfo : EIATTR_SW_WAR
	.align		4
.L_19:
        /*0078*/ 	.byte	0x04, 0x36
        /*007a*/ 	.short	(.L_21 - .L_20)
.L_20:
        /*007c*/ 	.word	0x00000008
.L_21:


//--------------------- .nv.callgraph             --------------------------
	.section	.nv.callgraph,"",@"SHT_CUDA_CALLGRAPH"
	.align	4
	.sectionentsize	8
	.align		4
        /*0000*/ 	.word	0x00000000
	.align		4
        /*0004*/ 	.word	0xffffffff
	.align		4
        /*0008*/ 	.word	0x00000000
	.align		4
        /*000c*/ 	.word	0xfffffffe
	.align		4
        /*0010*/ 	.word	0x00000000
	.align		4
        /*0014*/ 	.word	0xfffffffd
	.align		4
        /*0018*/ 	.word	0x00000000
	.align		4
        /*001c*/ 	.word	0xfffffffc


//--------------------- .text.debayer             --------------------------
	.section	.text.debayer,"ax",@progbits
	.align	128
        .global         debayer
        .type           debayer,@function
        .size           debayer,(.L_x_4 - debayer)
        .other          debayer,@"STO_CUDA_ENTRY STV_DEFAULT"
debayer:
.text.debayer:
[----:B------:R-:W-:Y:S01]  /*0000*/  LDC R1, c[0x0][0x37c] ;  /* 0x0000df00ff017b82 */ /* 0x000fe20000000800 */
[----:B------:R-:W0:Y:S07]  /*0010*/  S2R R5, SR_TID.Y ;  /* 0x0000000000057919 */ /* 0x000e2e0000002200 */
[----:B------:R-:W1:Y:S01]  /*0020*/  LDC R9, c[0x0][0x360] ;  /* 0x0000d800ff097b82 */ /* 0x000e620000000800 */
[----:B------:R-:W1:Y:S07]  /*0030*/  S2R R0, SR_TID.X ;  /* 0x0000000000007919 */ /* 0x000e6e0000002100 */
[----:B------:R-:W0:Y:S08]  /*0040*/  S2UR UR5, SR_CTAID.Y ;  /* 0x00000000000579c3 */ /* 0x000e300000002600 */
[----:B------:R-:W0:Y:S08]  /*0050*/  LDC R8, c[0x0][0x364] ;  /* 0x0000d900ff087b82 */ /* 0x000e300000000800 */
[----:B------:R-:W2:Y:S08]  /*0060*/  LDC.64 R2, c[0x0][0x388] ;  /* 0x0000e200ff027b82 */ /* 0x000eb00000000a00 */
[----:B------:R-:W1:Y:S01]  /*0070*/  S2UR UR4, SR_CTAID.X ;  /* 0x00000000000479c3 */ /* 0x000e620000002500 */
[----:B0-----:R-:W-:-:S02]  /*0080*/  IMAD R8, R8, UR5, R5 ;  /* 0x0000000508087c24 */ /* 0x001fc4000f8e0205 */
[----:B--2---:R-:W-:-:S05]  /*0090*/  VIADD R5, R3, 0xffffffff ;  /* 0xffffffff03057836 */ /* 0x004fca0000000000 */
[----:B------:R-:W-:Y:S01]  /*00a0*/  ISETP.GE.AND P0, PT, R8, R5, PT ;  /* 0x000000050800720c */ /* 0x000fe20003f06270 */
[----:B-1----:R-:W-:-:S03]  /*00b0*/  IMAD R9, R9, UR4, R0 ;  /* 0x0000000409097c24 */ /* 0x002fc6000f8e0200 */
[----:B------:R-:W-:Y:S01]  /*00c0*/  ISETP.EQ.OR P0, PT, R8, RZ, P0 ;  /* 0x000000ff0800720c */ /* 0x000fe20000702670 */
[----:B------:R-:W-:-:S03]  /*00d0*/  VIADD R0, R2, 0xffffffff ;  /* 0xffffffff02007836 */ /* 0x000fc60000000000 */
[----:B------:R-:W-:-:S04]  /*00e0*/  ISETP.LT.OR P0, PT, R9, 0x1, P0 ;  /* 0x000000010900780c */ /* 0x000fc80000701670 */
[----:B------:R-:W-:-:S13]  /*00f0*/  ISETP.GE.OR P0, PT, R9, R0, P0 ;  /* 0x000000000900720c */ /* 0x000fda0000706670 */
[----:B------:R-:W-:Y:S05]  /*0100*/  @P0 EXIT ;  /* 0x000000000000094d */ /* 0x000fea0003800000 */
[----:B------:R-:W0:Y:S01]  /*0110*/  LDC.64 R4, c[0x0][0x380] ;  /* 0x0000e000ff047b82 */ /* 0x000e220000000a00 */
[C-C-:B------:R-:W-:Y:S01]  /*0120*/  LOP3.LUT P0, RZ, R8.reuse, 0x1, R9.reuse, 0x80, !PT ;  /* 0x0000000108ff7812 */ /* 0x140fe20007808009 */
[-C--:B------:R-:W-:Y:S01]  /*0130*/  IMAD R0, R3, R2.reuse, RZ ;  /* 0x0000000203007224 */ /* 0x080fe200078e02ff */
[----:B------:R-:W1:Y:S01]  /*0140*/  LDCU.64 UR4, c[0x0][0x358] ;  /* 0x00006b00ff0477ac */ /* 0x000e620008000a00 */
[----:B------:R-:W-:-:S04]  /*0150*/  IMAD R7, R8, R2, R9 ;  /* 0x0000000208077224 */ /* 0x000fc800078e0209 */
[----:B------:R-:W-:Y:S01]  /*0160*/  IMAD R3, R7, 0x3, RZ ;  /* 0x0000000307037824 */ /* 0x000fe200078e02ff */
[----:B0-----:R-:W-:-:S04]  /*0170*/  IADD3 R6, P1, PT, R0, R4, RZ ;  /* 0x0000000400067210 */ /* 0x001fc80007f3e0ff */
[----:B------:R-:W-:Y:S01]  /*0180*/  LEA.HI.X.SX32 R0, R0, R5, 0x1, P1 ;  /* 0x0000000500007211 */ /* 0x000fe200008f0eff */
[----:B-1----:R-:W-:Y:S08]  /*0190*/  @!P0 BRA `(.L_x_0) ;  /* 0x0000000000c48947 */ /* 0x002ff00003800000 */
[----:B------:R-:W-:Y:S02]  /*01a0*/  LOP3.LUT R14, RZ, R2, RZ, 0x33, !PT ;  /* 0x00000002ff0e7212 */ /* 0x000fe400078e33ff */
[----:B------:R-:W-:Y:S02]  /*01b0*/  SHF.R.S32.HI R10, RZ, 0x1f, R2 ;  /* 0x0000001fff0a7819 */ /* 0x000fe40000011402 */
[----:B------:R-:W-:Y:S01]  /*01c0*/  SHF.R.S32.HI R11, RZ, 0x1f, R7 ;  /* 0x0000001fff0b7819 */ /* 0x000fe20000011407 */
[C---:B------:R-:W-:Y:S01]  /*01d0*/  IMAD.IADD R14, R7.reuse, 0x1, R14 ;  /* 0x00000001070e7824 */ /* 0x040fe200078e020e */
[CCC-:B------:R-:W-:Y:S02]  /*01e0*/  IADD3 R8, P0, P1, R7.reuse, R4.reuse, -R2.reuse ;  /* 0x0000000407087210 */ /* 0x1c0fe4000791e802 */
[----:B------:R-:W-:Y:S02]  /*01f0*/  IADD3 R12, P2, P3, R7, R4, R2 ;  /* 0x00000004070c7210 */ /* 0x000fe40007b5e002 */
[----:B------:R-:W-:-:S02]  /*0200*/  IADD3.X R9, PT, PT, R11, R5, ~R10, P0, P1 ;  /* 0x000000050b097210 */ /* 0x000fc400007e2c0a */
[C---:B------:R-:W-:Y:S02]  /*0210*/  IADD3 R4, P0, PT, R14.reuse, R4, RZ ;  /* 0x000000040e047210 */ /* 0x040fe40007f1e0ff */
[-C--:B------:R-:W-:Y:S01]  /*0220*/  IADD3.X R13, PT, PT, R11, R5.reuse, R10, P2, P3 ;  /* 0x000000050b0d7210 */ /* 0x080fe200017e640a */
[----:B------:R0:W2:Y:S01]  /*0230*/  LDG.E.U8 R8, desc[UR4][R8.64+0x1] ;  /* 0x0000010408087981 */ /* 0x0000a2000c1e1100 */
[----:B------:R-:W-:-:S03]  /*0240*/  LEA.HI.X.SX32 R5, R14, R5, 0x1, P0 ;  /* 0x000000050e057211 */ /* 0x000fc600000f0eff */
[----:B------:R-:W0:Y:S04]  /*0250*/  LDG.E.U8 R16, desc[UR4][R12.64+-0x1] ;  /* 0xffffff040c107981 */ /* 0x000e28000c1e1100 */
[----:B------:R-:W0:Y:S04]  /*0260*/  LDG.E.U8 R18, desc[UR4][R12.64+0x1] ;  /* 0x000001040c127981 */ /* 0x000e28000c1e1100 */
[----:B------:R-:W2:Y:S01]  /*0270*/  LDG.E.U8 R14, desc[UR4][R4.64] ;  /* 0x00000004040e7981 */ /* 0x000ea2000c1e1100 */
[----:B------:R-:W-:Y:S02]  /*0280*/  IADD3 R6, P0, PT, R3, R6, RZ ;  /* 0x0000000603067210 */ /* 0x000fe40007f1e0ff */
[----:B0-----:R-:W-:-:S02]  /*0290*/  VIMNMX.U16x2 R9, PT, PT, R16, R18, PT ;  /* 0x0000001210097248 */ /* 0x001fc40003fe0200 */
[----:B------:R-:W-:Y:S02]  /*02a0*/  VIMNMX.U16x2 R16, PT, PT, R16, R18, !PT ;  /* 0x0000001210107248 */ /* 0x000fe40007fe0200 */
[CC--:B--2---:R-:W-:Y:S02]  /*02b0*/  VIMNMX.U16x2 R7, PT, PT, R14.reuse, R8.reuse, !PT ;  /* 0x000000080e077248 */ /* 0x0c4fe40007fe0200 */
[----:B------:R-:W-:Y:S02]  /*02c0*/  VIMNMX.U16x2 R14, PT, PT, R14, R8, PT ;  /* 0x000000080e0e7248 */ /* 0x000fe40003fe0200 */
[----:B------:R-:W-:Y:S02]  /*02d0*/  VIMNMX.U16x2 R7, PT, PT, R16, R7, PT ;  /* 0x0000000710077248 */ /* 0x000fe40003fe0200 */
[----:B------:R-:W-:Y:S02]  /*02e0*/  VIMNMX.U16x2 R14, PT, PT, R9, R14, !PT ;  /* 0x0000000e090e7248 */ /* 0x000fe40007fe0200 */
[----:B------:R-:W-:-:S03]  /*02f0*/  IADD3 R8, P1, PT, R4, R2, RZ ;  /* 0x0000000204087210 */ /* 0x000fc60007f3e0ff */
[----:B------:R-:W-:Y:S01]  /*0300*/  IMAD.IADD R7, R7, 0x1, R14 ;  /* 0x0000000107077824 */ /* 0x000fe200078e020e */
[----:B------:R-:W-:Y:S01]  /*0310*/  IADD3 R2, P2, PT, R8, R2, RZ ;  /* 0x0000000208027210 */ /* 0x000fe20007f5e0ff */
[----:B------:R-:W-:-:S03]  /*0320*/  IMAD.X R9, R10, 0x1, R5, P1 ;  /* 0x000000010a097824 */ /* 0x000fc600008e0605 */
[----:B------:R-:W-:Y:S02]  /*0330*/  LOP3.LUT R11, R7, 0xffff, RZ, 0xc0, !PT ;  /* 0x0000ffff070b7812 */ /* 0x000fe400078ec0ff */
[----:B------:R-:W-:Y:S01]  /*0340*/  LEA.HI.X.SX32 R7, R3, R0, 0x1, P0 ;  /* 0x0000000003077211 */ /* 0x000fe200000f0eff */
[----:B------:R-:W-:Y:S01]  /*0350*/  IMAD.X R3, R10, 0x1, R9, P2 ;  /* 0x000000010a037824 */ /* 0x000fe200010e0609 */
[----:B------:R-:W-:-:S05]  /*0360*/  SHF.R.U32.HI R11, RZ, 0x1, R11 ;  /* 0x00000001ff0b7819 */ /* 0x000fca000001160b */
[----:B------:R-:W-:Y:S04]  /*0370*/  STG.E.U8 desc[UR4][R6.64], R11 ;  /* 0x0000000b06007986 */ /* 0x000fe8000c101104 */
[----:B------:R-:W2:Y:S04]  /*0380*/  LDG.E.U8 R2, desc[UR4][R2.64+0x1] ;  /* 0x0000010402027981 */ /* 0x000ea8000c1e1100 */
[----:B------:R-:W2:Y:S04]  /*0390*/  LDG.E.U8 R10, desc[UR4][R8.64+0x2] ;  /* 0x00000204080a7981 */ /* 0x000ea8000c1e1100 */
[----:B------:R2:W3:Y:S04]  /*03a0*/  LDG.E.U8 R4, desc[UR4][R4.64+0x1] ;  /* 0x0000010404047981 */ /* 0x0004e8000c1e1100 */
[----:B------:R-:W3:Y:S01]  /*03b0*/  LDG.E.U8 R0, desc[UR4][R8.64] ;  /* 0x0000000408007981 */ /* 0x000ee2000c1e1100 */
[----:B--2---:R-:W-:-:S02]  /*03c0*/  VIMNMX.U16x2 R5, PT, PT, R10, R2, PT ;  /* 0x000000020a057248 */ /* 0x004fc40003fe0200 */
[----:B------:R-:W-:Y:S02]  /*03d0*/  VIMNMX.U16x2 R10, PT, PT, R10, R2, !PT ;  /* 0x000000020a0a7248 */ /* 0x000fe40007fe0200 */
[CC--:B---3--:R-:W-:Y:S02]  /*03e0*/  VIMNMX.U16x2 R3, PT, PT, R4.reuse, R0.reuse, !PT ;  /* 0x0000000004037248 */ /* 0x0c8fe40007fe0200 */
[----:B------:R-:W-:Y:S02]  /*03f0*/  VIMNMX.U16x2 R0, PT, PT, R4, R0, PT ;  /* 0x0000000004007248 */ /* 0x000fe40003fe0200 */
[----:B------:R-:W-:Y:S02]  /*0400*/  VIMNMX.U16x2 R3, PT, PT, R10, R3, PT ;  /* 0x000000030a037248 */ /* 0x000fe40003fe0200 */
[----:B------:R-:W-:Y:S02]  /*0410*/  VIMNMX.U16x2 R5, PT, PT, R5, R0, !PT ;  /* 0x0000000005057248 */ /* 0x000fe40007fe0200 */
[----:B------:R-:W-:-:S02]  /*0420*/  PRMT R0, R3, 0x7610, R0 ;  /* 0x0000761003007816 */ /* 0x000fc40000000000 */
[----:B------:R-:W-:-:S05]  /*0430*/  PRMT R3, R5, 0x7610, R3 ;  /* 0x0000761005037816 */ /* 0x000fca0000000003 */
[----:B------:R-:W-:-:S05]  /*0440*/  IMAD.IADD R0, R0, 0x1, R3 ;  /* 0x0000000100007824 */ /* 0x000fca00078e0203 */
[----:B------:R-:W-:-:S04]  /*0450*/  LOP3.LUT R0, R0, 0xffff, RZ, 0xc0, !PT ;  /* 0x0000ffff00007812 */ /* 0x000fc800078ec0ff */
[----:B------:R-:W-:-:S05]  /*0460*/  SHF.R.U32.HI R3, RZ, 0x1, R0 ;  /* 0x00000001ff037819 */ /* 0x000fca0000011600 */
[----:B------:R-:W-:Y:S04]  /*0470*/  STG.E.U8 desc[UR4][R6.64+0x1], R3 ;  /* 0x0000010306007986 */ /* 0x000fe8000c101104 */
[----:B------:R-:W2:Y:S04]  /*0480*/  LDG.E.U8 R9, desc[UR4][R8.64+0x1] ;  /* 0x0000010408097981 */ /* 0x000ea8000c1e1100 */
[----:B--2---:R-:W-:Y:S01]  /*0490*/  STG.E.U8 desc[UR4][R6.64+0x2], R9 ;  /* 0x0000020906007986 */ /* 0x004fe2000c101104 */
[----:B------:R-:W-:Y:S05]  /*04a0*/  EXIT ;  /* 0x000000000000794d */ /* 0x000fea0003800000 */
.L_x_0:
[----:B------:R-:W-:Y:S02]  /*04b0*/  LOP3.LUT R8, R8, 0x1, RZ, 0xc0, !PT ;  /* 0x0000000108087812 */ /* 0x000fe400078ec0ff */
[----:B------:R-:W-:Y:S02]  /*04c0*/  LOP3.LUT R9, R9, 0x1, RZ, 0xc0, !PT ;  /* 0x0000000109097812 */ /* 0x000fe400078ec0ff */
[----:B------:R-:W-:-:S04]  /*04d0*/  ISETP.NE.U32.AND P0, PT, R8, 0x1, PT ;  /* 0x000000010800780c */ /* 0x000fc80003f05070 */
[----:B------:R-:W-:-:S13]  /*04e0*/  ISETP.EQ.OR P0, PT, R9, RZ, !P0 ;  /* 0x000000ff0900720c */ /* 0x000fda0004702670 */
[----:B------:R-:W-:Y:S05]  /*04f0*/  @P0 BRA `(.L_x_1) ;  /* 0x0000000000580947 */ /* 0x000fea0003800000 */
[----:B------:R-:W-:-:S04]  /*0500*/  IADD3 R10, P0, PT, R7, R4, RZ ;  /* 0x00000004070a7210 */ /* 0x000fc80007f1e0ff */
[----:B------:R-:W-:-:S05]  /*0510*/  LEA.HI.X.SX32 R11, R7, R5, 0x1, P0 ;  /* 0x00000005070b7211 */ /* 0x000fca00000f0eff */
[----:B------:R-:W2:Y:S04]  /*0520*/  LDG.E.U8 R9, desc[UR4][R10.64+-0x1] ;  /* 0xffffff040a097981 */ /* 0x000ea8000c1e1100 */
[----:B------:R-:W2:Y:S01]  /*0530*/  LDG.E.U8 R12, desc[UR4][R10.64+0x1] ;  /* 0x000001040a0c7981 */ /* 0x000ea2000c1e1100 */
[----:B------:R-:W-:Y:S01]  /*0540*/  IADD3 R8, P0, PT, R3, R6, RZ ;  /* 0x0000000603087210 */ /* 0x000fe20007f1e0ff */
[----:B------:R-:W-:Y:S02]  /*0550*/  IMAD.IADD R7, R7, 0x1, -R2 ;  /* 0x0000000107077824 */ /* 0x000fe400078e0a02 */
[----:B--2---:R-:W-:Y:S01]  /*0560*/  IMAD.IADD R12, R9, 0x1, R12 ;  /* 0x00000001090c7824 */ /* 0x004fe200078e020c */
[----:B------:R-:W-:-:S04]  /*0570*/  LEA.HI.X.SX32 R9, R3, R0, 0x1, P0 ;  /* 0x0000000003097211 */ /* 0x000fc800000f0eff */
[----:B------:R-:W-:-:S05]  /*0580*/  SHF.R.U32.HI R3, RZ, 0x1, R12 ;  /* 0x00000001ff037819 */ /* 0x000fca000001160c */
[----:B------:R0:W-:Y:S04]  /*0590*/  STG.E.U8 desc[UR4][R8.64], R3 ;  /* 0x0000000308007986 */ /* 0x0001e8000c101104 */
[----:B------:R-:W2:Y:S01]  /*05a0*/  LDG.E.U8 R13, desc[UR4][R10.64] ;  /* 0x000000040a0d7981 */ /* 0x000ea2000c1e1100 */
[C---:B------:R-:W-:Y:S02]  /*05b0*/  IADD3 R4, P0, PT, R7.reuse, R4, RZ ;  /* 0x0000000407047210 */ /* 0x040fe40007f1e0ff */
[----:B------:R-:W-:Y:S02]  /*05c0*/  IADD3 R6, P1, PT, R10, R2, RZ ;  /* 0x000000020a067210 */ /* 0x000fe40007f3e0ff */
[----:B------:R-:W-:Y:S02]  /*05d0*/  LEA.HI.X.SX32 R5, R7, R5, 0x1, P0 ;  /* 0x0000000507057211 */ /* 0x000fe400000f0eff */
[----:B------:R-:W-:Y:S01]  /*05e0*/  LEA.HI.X.SX32 R7, R2, R11, 0x1, P1 ;  /* 0x0000000b02077211 */ /* 0x000fe200008f0eff */
[----:B--2---:R-:W-:Y:S04]  /*05f0*/  STG.E.U8 desc[UR4][R8.64+0x1], R13 ;  /* 0x0000010d08007986 */ /* 0x004fe8000c101104 */
[----:B------:R-:W2:Y:S04]  /*0600*/  LDG.E.U8 R4, desc[UR4][R4.64] ;  /* 0x0000000404047981 */ /* 0x000ea8000c1e1100 */
[----:B------:R-:W2:Y:S02]  /*0610*/  LDG.E.U8 R7, desc[UR4][R6.64] ;  /* 0x0000000406077981 */ /* 0x000ea4000c1e1100 */
[----:B--2---:R-:W-:-:S05]  /*0620*/  IMAD.IADD R0, R4, 0x1, R7 ;  /* 0x0000000104007824 */ /* 0x004fca00078e0207 */
[----:B0-----:R-:W-:-:S05]  /*0630*/  SHF.R.U32.HI R3, RZ, 0x1, R0 ;  /* 0x00000001ff037819 */ /* 0x001fca0000011600 */
[----:B------:R-:W-:Y:S01]  /*0640*/  STG.E.U8 desc[UR4][R8.64+0x2], R3 ;  /* 0x0000020308007986 */ /* 0x000fe2000c101104 */
[----:B------:R-:W-:Y:S05]  /*0650*/  EXIT ;  /* 0x000000000000794d */ /* 0x000fea0003800000 */
.L_x_1:
[----:B------:R-:W-:-:S13]  /*0660*/  ISETP.NE.AND P0, PT, R8, RZ, PT ;  /* 0x000000ff0800720c */ /* 0x000fda0003f05270 */
[----:B------:R-:W-:Y:S05]  /*0670*/  @!P0 BRA `(.L_x_2) ;  /* 0x00000000005c8947 */ /* 0x000fea0003800000 */
[C-C-:B------:R-:W-:Y:S02]  /*0680*/  IMAD.IADD R9, R7.reuse, 0x1, R2.reuse ;  /* 0x0000000107097824 */ /* 0x140fe400078e0202 */
[----:B------:R-:W-:-:S03]  /*0690*/  IMAD.IADD R7, R7, 0x1, -R2 ;  /* 0x0000000107077824 */ /* 0x000fc600078e0a02 */
[-C--:B------:R-:W-:Y:S02]  /*06a0*/  IADD3 R8, P0, PT, R9, R4.reuse, RZ ;  /* 0x0000000409087210 */ /* 0x080fe40007f1e0ff */
[----:B------:R-:W-:Y:S02]  /*06b0*/  IADD3 R10, P1, PT, R7, R4, RZ ;  /* 0x00000004070a7210 */ /* 0x000fe40007f3e0ff */
[-C--:B------:R-:W-:Y:S02]  /*06c0*/  LEA.HI.X.SX32 R9, R9, R5.reuse, 0x1, P0 ;  /* 0x0000000509097211 */ /* 0x080fe400000f0eff */
[----:B------:R-:W-:-:S03]  /*06d0*/  LEA.HI.X.SX32 R11, R7, R5, 0x1, P1 ;  /* 0x00000005070b7211 */ /* 0x000fc600008f0eff */
[----:B------:R-:W2:Y:S04]  /*06e0*/  LDG.E.U8 R8, desc[UR4][R8.64] ;  /* 0x0000000408087981 */ /* 0x000ea8000c1e1100 */
[----:B------:R-:W2:Y:S01]  /*06f0*/  LDG.E.U8 R5, desc[UR4][R10.64] ;  /* 0x000000040a057981 */ /* 0x000ea2000c1e1100 */
[C---:B------:R-:W-:Y:S02]  /*0700*/  IADD3 R6, P1, PT, R3.reuse, R6, RZ ;  /* 0x0000000603067210 */ /* 0x040fe40007f3e0ff */
[----:B------:R-:W-:Y:S02]  /*0710*/  IADD3 R4, P0, PT, R10, R2, RZ ;  /* 0x000000020a047210 */ /* 0x000fe40007f1e0ff */
[----:B------:R-:W-:Y:S01]  /*0720*/  LEA.HI.X.SX32 R7, R3, R0, 0x1, P1 ;  /* 0x0000000003077211 */ /* 0x000fe200008f0eff */
[----:B--2---:R-:W-:Y:S01]  /*0730*/  IMAD.IADD R12, R5, 0x1, R8 ;  /* 0x00000001050c7824 */ /* 0x004fe200078e0208 */
[----:B------:R-:W-:-:S04]  /*0740*/  LEA.HI.X.SX32 R5, R2, R11, 0x1, P0 ;  /* 0x0000000b02057211 */ /* 0x000fc800000f0eff */
[----:B------:R-:W-:-:S05]  /*0750*/  SHF.R.U32.HI R3, RZ, 0x1, R12 ;  /* 0x00000001ff037819 */ /* 0x000fca000001160c */
[----:B------:R-:W-:Y:S04]  /*0760*/  STG.E.U8 desc[UR4][R6.64], R3 ;  /* 0x0000000306007986 */ /* 0x000fe8000c101104 */
[----:B------:R-:W2:Y:S04]  /*0770*/  LDG.E.U8 R13, desc[UR4][R4.64] ;  /* 0x00000004040d7981 */ /* 0x000ea8000c1e1100 */
[----:B--2---:R-:W-:Y:S04]  /*0780*/  STG.E.U8 desc[UR4][R6.64+0x1], R13 ;  /* 0x0000010d06007986 */ /* 0x004fe8000c101104 */
[----:B------:R-:W2:Y:S04]  /*0790*/  LDG.E.U8 R0, desc[UR4][R4.64+-0x1] ;  /* 0xffffff0404007981 */ /* 0x000ea8000c1e1100 */
[----:B------:R-:W2:Y:S02]  /*07a0*/  LDG.E.U8 R9, desc[UR4][R4.64+0x1] ;  /* 0x0000010404097981 */ /* 0x000ea4000c1e1100 */
[----:B--2---:R-:W-:-:S05]  /*07b0*/  IMAD.IADD R0, R0, 0x1, R9 ;  /* 0x0000000100007824 */ /* 0x004fca00078e0209 */
[----:B------:R-:W-:-:S05]  /*07c0*/  SHF.R.U32.HI R9, RZ, 0x1, R0 ;  /* 0x00000001ff097819 */ /* 0x000fca0000011600 */
[----:B------:R-:W-:Y:S01]  /*07d0*/  STG.E.U8 desc[UR4][R6.64+0x2], R9 ;  /* 0x0000020906007986 */ /* 0x000fe2000c101104 */
[----:B------:R-:W-:Y:S05]  /*07e0*/  EXIT ;  /* 0x000000000000794d */ /* 0x000fea0003800000 */
.L_x_2:
[----:B------:R-:W-:-:S04]  /*07f0*/  IADD3 R10, P0, PT, R7, R4, RZ ;  /* 0x00000004070a7210 */ /* 0x000fc80007f1e0ff */
[----:B------:R-:W-:-:S05]  /*0800*/  LEA.HI.X.SX32 R11, R7, R5, 0x1, P0 ;  /* 0x00000005070b7211 */ /* 0x000fca00000f0eff */
[----:B------:R-:W2:Y:S01]  /*0810*/  LDG.E.U8 R13, desc[UR4][R10.64] ;  /* 0x000000040a0d7981 */ /* 0x000ea2000c1e1100 */
[----:B------:R-:W-:Y:S01]  /*0820*/  IADD3 R6, P0, PT, R3, R6, RZ ;  /* 0x0000000603067210 */ /* 0x000fe20007f1e0ff */
[----:B------:R-:W-:Y:S01]  /*0830*/  IMAD.IADD R9, R7, 0x1, -R2 ;  /* 0x0000000107097824 */ /* 0x000fe200078e0a02 */
[----:B------:R-:W-:Y:S02]  /*0840*/  IADD3 R8, P1, PT, R10, R2, RZ ;  /* 0x000000020a087210 */ /* 0x000fe40007f3e0ff */
[----:B------:R-:W-:Y:S02]  /*0850*/  LEA.HI.X.SX32 R7, R3, R0, 0x1, P0 ;  /* 0x0000000003077211 */ /* 0x000fe400000f0eff */
[----:B------:R-:W-:-:S04]  /*0860*/  IADD3 R4, P0, PT, R9, R4, RZ ;  /* 0x0000000409047210 */ /* 0x000fc80007f1e0ff */
[----:B------:R-:W-:Y:S02]  /*0870*/  LEA.HI.X.SX32 R5, R9, R5, 0x1, P0 ;  /* 0x0000000509057211 */ /* 0x000fe400000f0eff */
[----:B------:R-:W-:Y:S01]  /*0880*/  LEA.HI.X.SX32 R9, R2, R11, 0x1, P1 ;  /* 0x0000000b02097211 */ /* 0x000fe200008f0eff */
[----:B--2---:R-:W-:Y:S04]  /*0890*/  STG.E.U8 desc[UR4][R6.64], R13 ;  /* 0x0000000d06007986 */ /* 0x004fe8000c101104 */
        /* <DEDUP_REMOVED lines=15> */
[----:B------:R0:W-:Y:S04]  /*0990*/  STG.E.U8 desc[UR4][R6.64+0x1], R3 ;  /* 0x0000010306007986 */ /* 0x0001e8000c101104 */
[----:B------:R-:W2:Y:S04]  /*09a0*/  LDG.E.U8 R0, desc[UR4][R4.64+-0x1] ;  /* 0xffffff0404007981 */ /* 0x000ea8000c1e1100 */
[----:B------:R-:W2:Y:S04]  /*09b0*/  LDG.E.U8 R2, desc[UR4][R4.64+0x1] ;  /* 0x0000010404027981 */ /* 0x000ea8000c1e1100 */
[----:B------:R-:W3:Y:S04]  /*09c0*/  LDG.E.U8 R10, desc[UR4][R8.64+-0x1] ;  /* 0xffffff04080a7981 */ /* 0x000ee8000c1e1100 */
[----:B------:R-:W3:Y:S01]  /*09d0*/  LDG.E.U8 R12, desc[UR4][R8.64+0x1] ;  /* 0x00000104080c7981 */ /* 0x000ee2000c1e1100 */
[----:B--2---:R-:W-:-:S02]  /*09e0*/  VIMNMX.U16x2 R5, PT, PT, R0, R2, PT ;  /* 0x0000000200057248 */ /* 0x004fc40003fe0200 */
[----:B------:R-:W-:Y:S02]  /*09f0*/  VIMNMX.U16x2 R0, PT, PT, R0, R2, !PT ;  /* 0x0000000200007248 */ /* 0x000fe40007fe0200 */
[CC--:B---3--:R-:W-:Y:S02]  /*0a00*/  VIMNMX.U16x2 R2, PT, PT, R10.reuse, R12.reuse, !PT ;  /* 0x0000000c0a027248 */ /* 0x0c8fe40007fe0200 */
[----:B------:R-:W-:-:S04]  /*0a10*/  VIMNMX.U16x2 R10, PT, PT, R10, R12, PT ;  /* 0x0000000c0a0a7248 */ /* 0x000fc80003fe0200 */
[----:B------:R-:W-:Y:S02]  /*0a20*/  VIMNMX.U16x2 R5, PT, PT, R10, R5, !PT ;  /* 0x000000050a057248 */ /* 0x000fe40007fe0200 */
[----:B------:R-:W-:Y:S02]  /*0a30*/  VIMNMX.U16x2 R0, PT, PT, R2, R0, PT ;  /* 0x0000000002007248 */ /* 0x000fe40003fe0200 */
[----:B0-----:R-:W-:-:S05]  /*0a40*/  PRMT R3, R5, 0x7610, R3 ;  /* 0x0000761005037816 */ /* 0x001fca0000000003 */
[----:B------:R-:W-:-:S05]  /*0a50*/  IMAD.IADD R0, R0, 0x1, R3 ;  /* 0x0000000100007824 */ /* 0x000fca00078e0203 */
[----:B------:R-:W-:-:S04]  /*0a60*/  LOP3.LUT R0, R0, 0xffff, RZ, 0xc0, !PT ;  /* 0x0000ffff00007812 */ /* 0x000fc800078ec0ff */
[----:B------:R-:W-:-:S05]  /*0a70*/  SHF.R.U32.HI R3, RZ, 0x1, R0 ;  /* 0x00000001ff037819 */ /* 0x000fca0000011600 */
[----:B------:R-:W-:Y:S01]  /*0a80*/  STG.E.U8 desc[UR4][R6.64+0x2], R3 ;  /* 0x0000020306007986 */ /* 0x000fe2000c101104 */
[----:B------:R-:W-:Y:S05]  /*0a90*/  EXIT ;  /* 0x000000000000794d */ /* 0x000fea0003800000 */
.L_x_3:
[----:B------:R-:W-:-:S00]  /*0aa0*/  BRA `(.L_x_3) ;  /* 0xfffffffc00fc7947 */ /* 0x000fc0000383ffff */
[----:B------:R-:W-:-:S00]  /*0ab0*/  NOP ;  /* 0x0000000000007918 */ /* 0x000fc00000000000 */
        /* <DEDUP_REMOVED lines=12> */
.L_x_4:


//--------------------- .nv.shared.reserved.0     --------------------------
	.section	.nv.shared.reserved.0,"aw",@nobits
	.weak		__nv_reservedSMEM_offset_0_alias
	.size		__nv_reservedSMEM_offset_0_alias, 0, 64
	.other		__nv_reservedSMEM_offset_0_alias,@"STO_CUDA_RESERVED_SHARED STV_DEFAULT"
__nv_reservedSMEM_offset_0_alias:
	.zero		0
	.zero		64


//--------------------- .nv.constant0.debayer     --------------------------
	.section	.nv.constant0.debayer,"a",@progbits
	.sectionflags	@""
	.align	4
.nv.constant0.debayer:
	.zero		912


//--------------------- SYMBOLS --------------------------

	.type		.nv.reservedSmem.offset0,@object
	.size		.nv.reservedSmem.offset0,0x4
